//
// Generated by NVIDIA NVVM Compiler
//
// Compiler Build ID: CL-36424714
// Cuda compilation tools, release 13.0, V13.0.88
// Based on NVVM 20.0.0
//

.version 9.0
.target sm_100
.address_size 64

	// .globl	_Z6vecAddIfEvPT_S1_m1Aa
.extern .func  (.param .b32 func_retval0) vprintf
(
	.param .b64 vprintf_param_0,
	.param .b64 vprintf_param_1
)
;
.global .align 8 .b8 value[72];
.global .align 1 .b8 $str[10] = {37, 102, 32, 37, 100, 32, 37, 103, 10};

.visible .entry _Z6vecAddIfEvPT_S1_m1Aa(
	.param .u64 .ptr .align 1 _Z6vecAddIfEvPT_S1_m1Aa_param_0,
	.param .u64 .ptr .align 1 _Z6vecAddIfEvPT_S1_m1Aa_param_1,
	.param .u64 _Z6vecAddIfEvPT_S1_m1Aa_param_2,
	.param .align 8 .b8 _Z6vecAddIfEvPT_S1_m1Aa_param_3[72],
	.param .u8 _Z6vecAddIfEvPT_S1_m1Aa_param_4
)
{
	.local .align 8 .b8 	__local_depot0[24];
	.reg .b64 	%SP;
	.reg .b64 	%SPL;
	.reg .pred 	%p<4>;
	.reg .b16 	%rs<2>;
	.reg .b32 	%r<13>;
	.reg .b32 	%f<7>;
	.reg .b64 	%rd<18>;
	.reg .b64 	%fd<11>;

	mov.u64 	%SPL, __local_depot0;
	cvta.local.u64 	%SP, %SPL;
	ld.param.u64 	%rd7, [_Z6vecAddIfEvPT_S1_m1Aa_param_0];
	ld.param.u32 	%r1, [_Z6vecAddIfEvPT_S1_m1Aa_param_3];
	ld.param.f64 	%fd1, [_Z6vecAddIfEvPT_S1_m1Aa_param_3+8];
	ld.param.u64 	%rd9, [_Z6vecAddIfEvPT_S1_m1Aa_param_1];
	ld.param.u64 	%rd8, [_Z6vecAddIfEvPT_S1_m1Aa_param_2];
	ld.param.s8 	%rs1, [_Z6vecAddIfEvPT_S1_m1Aa_param_4];
	cvta.to.global.u64 	%rd1, %rd9;
	mov.u32 	%r7, %tid.x;
	mov.u32 	%r8, %ctaid.x;
	mov.u32 	%r2, %ntid.x;
	mad.lo.s32 	%r12, %r8, %r2, %r7;
	cvt.u64.u32 	%rd17, %r12;
	setp.le.u64 	%p1, %rd8, %rd17;
	@%p1 bra 	$L__BB0_5;
	add.u64 	%rd10, %SP, 0;
	add.u64 	%rd3, %SPL, 0;
	mov.u32 	%r9, %nctaid.x;
	mul.lo.s32 	%r4, %r9, %r2;
	cvt.rn.f32.s32 	%f1, %r1;
	cvt.rn.f64.s16 	%fd2, %rs1;
	cvta.to.global.u64 	%rd4, %rd7;
$L__BB0_2:
	shl.b64 	%rd11, %rd17, 2;
	add.s64 	%rd12, %rd4, %rd11;
	ld.global.f32 	%f2, [%rd12];
	add.f32 	%f3, %f2, %f1;
	cvt.f64.f32 	%fd3, %f3;
	add.f64 	%fd4, %fd1, %fd3;
	add.f64 	%fd5, %fd4, %fd2;
	ld.global.f64 	%fd6, [value+8];
	add.f64 	%fd7, %fd6, %fd5;
	add.s64 	%rd13, %rd1, %rd11;
	ld.global.f32 	%f4, [%rd13];
	cvt.f64.f32 	%fd8, %f4;
	add.f64 	%fd9, %fd7, %fd8;
	cvt.rn.f32.f64 	%f5, %fd9;
	st.global.f32 	[%rd13], %f5;
	setp.ne.s32 	%p2, %r12, 0;
	@%p2 bra 	$L__BB0_4;
	ld.global.f32 	%f6, [%rd1];
	cvt.f64.f32 	%fd10, %f6;
	st.local.f64 	[%rd3], %fd10;
	st.local.u32 	[%rd3+8], %r1;
	st.local.f64 	[%rd3+16], %fd1;
	mov.u64 	%rd14, $str;
	cvta.global.u64 	%rd15, %rd14;
	{ // callseq 0, 0
	.param .b64 param0;
	st.param.b64 	[param0], %rd15;
	.param .b64 param1;
	st.param.b64 	[param1], %rd10;
	.param .b32 retval0;
	call.uni (retval0), 
	vprintf, 
	(
	param0, 
	param1
	);
	ld.param.b32 	%r10, [retval0];
	} // callseq 0
$L__BB0_4:
	add.s32 	%r12, %r12, %r4;
	cvt.u64.u32 	%rd17, %r12;
	setp.gt.u64 	%p3, %rd8, %rd17;
	@%p3 bra 	$L__BB0_2;
$L__BB0_5:
	ret;

}


// ===== COMPILED SASS (sm_100) =====

	.target	sm_100

	.elftype	@"ET_EXEC"


//--------------------- .note.nv.tkinfo           --------------------------
	.section	.note.nv.tkinfo,"",@"SHT_NOTE"
	.sectionflags	@"SHF_NOTE_NV_TKINFO"
	.tkinfo
        /*0018*/ 	.word	0x00000002
        /*0030*/ 	.string	""
        /*0030*/ 	.string	"ptxas"
        /*0030*/ 	.string	"Cuda compilation tools, release 13.0, V13.0.88"
        /*0030*/ 	.string	"Build cuda_13.0.r13.0/compiler.36424714_0"
        /*0030*/ 	.string	"-arch sm_100 -m 64 "



//--------------------- .note.nv.cuinfo           --------------------------
	.section	.note.nv.cuinfo,"",@"SHT_NOTE"
	.sectionflags	@"SHF_NOTE_NV_CUINFO"
        /*0018*/ 	.short	0x0002
        /*001a*/ 	.short	0x0064
        /*001c*/ 	.short	0x0082
	.zero		2


//--------------------- .nv.info                  --------------------------
	.section	.nv.info,"",@"SHT_CUDA_INFO"
	.align	4


	//----- nvinfo : EIATTR_REGCOUNT
	.align		4
        /*0000*/ 	.byte	0x04, 0x2f
        /*0002*/ 	.short	(.L_3 - .L_2)
	.align		4
.L_2:
        /*0004*/ 	.word	index@(_Z6vecAddIfEvPT_S1_m1Aa)
        /*0008*/ 	.word	0x0000001d


	//----- nvinfo : EIATTR_FRAME_SIZE
	.align		4
.L_3:
        /*000c*/ 	.byte	0x04, 0x11
        /*000e*/ 	.short	(.L_5 - .L_4)
	.align		4
.L_4:
        /*0010*/ 	.word	index@(_Z6vecAddIfEvPT_S1_m1Aa)
        /*0014*/ 	.word	0x00000018


	//----- nvinfo : EIATTR_MIN_STACK_SIZE
	.align		4
.L_5:
        /*0018*/ 	.byte	0x04, 0x12
        /*001a*/ 	.short	(.L_7 - .L_6)
	.align		4
.L_6:
        /*001c*/ 	.word	index@(_Z6vecAddIfEvPT_S1_m1Aa)
        /*0020*/ 	.word	0x00000018
.L_7:


//--------------------- .nv.compat                --------------------------
	.section	.nv.compat,"",@"SHT_CUDA_COMPAT_INFO"
	.align	4
        /*0000*/ 	.byte	0x02, 0x09, 0x00, 0x00, 0x02, 0x02, 0x01, 0x00, 0x02, 0x05, 0x05, 0x00, 0x03, 0x07, 0x01, 0x01
        /*0010*/ 	.byte	0x02, 0x03, 0x00, 0x00, 0x02, 0x06, 0x01, 0x00, 0x04, 0x0b, 0x08, 0x00, 0x01, 0x00, 0x00, 0x00
        /*0020*/ 	.byte	0x00, 0x00, 0x00, 0x00


//--------------------- .nv.info._Z6vecAddIfEvPT_S1_m1Aa --------------------------
	.section	.nv.info._Z6vecAddIfEvPT_S1_m1Aa,"",@"SHT_CUDA_INFO"
	.sectionflags	@""
	.align	4


	//----- nvinfo : EIATTR_CUDA_API_VERSION
	.align		4
        /*0000*/ 	.byte	0x04, 0x37
        /*0002*/ 	.short	(.L_9 - .L_8)
.L_8:
        /*0004*/ 	.word	0x00000082


	//----- nvinfo : EIATTR_KPARAM_INFO
	.align		4
.L_9:
        /*0008*/ 	.byte	0x04, 0x17
        /*000a*/ 	.short	(.L_11 - .L_10)
.L_10:
        /*000c*/ 	.word	0x00000000
        /*0010*/ 	.short	0x0004
        /*0012*/ 	.short	0x0060
        /*0014*/ 	.byte	0x00, 0xf0, 0x05, 0x00


	//----- nvinfo : EIATTR_KPARAM_INFO
	.align		4
.L_11:
        /*0018*/ 	.byte	0x04, 0x17
        /*001a*/ 	.short	(.L_13 - .L_12)
.L_12:
        /*001c*/ 	.word	0x00000000
        /*0020*/ 	.short	0x0003
        /*0022*/ 	.short	0x0018
        /*0024*/ 	.byte	0x00, 0xf0, 0x21, 0x01


	//----- nvinfo : EIATTR_KPARAM_INFO
	.align		4
.L_13:
        /*0028*/ 	.byte	0x04, 0x17
        /*002a*/ 	.short	(.L_15 - .L_14)
.L_14:
        /*002c*/ 	.word	0x00000000
        /*0030*/ 	.short	0x0002
        /*0032*/ 	.short	0x0010
        /*0034*/ 	.byte	0x00, 0xf0, 0x21, 0x00


	//----- nvinfo : EIATTR_KPARAM_INFO
	.align		4
.L_15:
        /*0038*/ 	.byte	0x04, 0x17
        /*003a*/ 	.short	(.L_17 - .L_16)
.L_16:
        /*003c*/ 	.word	0x00000000
        /*0040*/ 	.short	0x0001
        /*0042*/ 	.short	0x0008
        /*0044*/ 	.byte	0x00, 0xf5, 0x21, 0x00


	//----- nvinfo : EIATTR_KPARAM_INFO
	.align		4
.L_17:
        /*0048*/ 	.byte	0x04, 0x17
        /*004a*/ 	.short	(.L_19 - .L_18)
.L_18:
        /*004c*/ 	.word	0x00000000
        /*0050*/ 	.short	0x0000
        /*0052*/ 	.short	0x0000
        /*0054*/ 	.byte	0x00, 0xf5, 0x21, 0x00


	//----- nvinfo : EIATTR_SPARSE_MMA_MASK
	.align		4
.L_19:
        /*0058*/ 	.byte	0x03, 0x50
        /*005a*/ 	.short	0x0000


	//----- nvinfo : EIATTR_MAXREG_COUNT
	.align		4
        /*005c*/ 	.byte	0x03, 0x1b
        /*005e*/ 	.short	0x00ff


	//----- nvinfo : EIATTR_EXTERNS
	.align		4
        /*0060*/ 	.byte	0x04, 0x0f
        /*0062*/ 	.short	(.L_21 - .L_20)


	//   ....[0]....
	.align		4
.L_20:
        /*0064*/ 	.word	index@(vprintf)


	//----- nvinfo : EIATTR_MERCURY_ISA_VERSION
	.align		4
.L_21:
        /*0068*/ 	.byte	0x03, 0x5f
        /*006a*/ 	.short	0x0101


	//----- nvinfo : EIATTR_VRC_CTA_INIT_COUNT
	.align		4
        /*006c*/ 	.byte	0x02, 0x4a
	.zero		1
	.zero		1


	//----- nvinfo : EIATTR_SYSCALL_OFFSETS
	.align		4
        /*0070*/ 	.byte	0x04, 0x46
        /*0072*/ 	.short	(.L_23 - .L_22)


	//   ....[0]....
.L_22:
        /*0074*/ 	.word	0x00000410


	//----- nvinfo : EIATTR_EXIT_INSTR_OFFSETS
	.align		4
.L_23:
        /*0078*/ 	.byte	0x04, 0x1c
        /*007a*/ 	.short	(.L_25 - .L_24)


	//   ....[0]....
.L_24:
        /*007c*/ 	.word	0x000000d0


	//   ....[1]....
        /*0080*/ 	.word	0x00000480


	//----- nvinfo : EIATTR_CRS_STACK_SIZE
	.align		4
.L_25:
        /*0084*/ 	.byte	0x04, 0x1e
        /*0086*/ 	.short	(.L_27 - .L_26)
.L_26:
        /*0088*/ 	.word	0x00000000


	//----- nvinfo : EIATTR_CBANK_PARAM_SIZE
	.align		4
.L_27:
        /*008c*/ 	.byte	0x03, 0x19
        /*008e*/ 	.short	0x0061


	//----- nvinfo : EIATTR_PARAM_CBANK
	.align		4
        /*0090*/ 	.byte	0x04, 0x0a
        /*0092*/ 	.short	(.L_29 - .L_28)
	.align		4
.L_28:
        /*0094*/ 	.word	index@(.nv.constant0._Z6vecAddIfEvPT_S1_m1Aa)
        /*0098*/ 	.short	0x0380
        /*009a*/ 	.short	0x0061


	//----- nvinfo : EIATTR_SW_WAR
	.align		4
.L_29:
        /*009c*/ 	.byte	0x04, 0x36
        /*009e*/ 	.short	(.L_31 - .L_30)
.L_30:
        /*00a0*/ 	.word	0x00000008
.L_31:


//--------------------- .nv.callgraph             --------------------------
	.section	.nv.callgraph,"",@"SHT_CUDA_CALLGRAPH"
	.align	4
	.sectionentsize	8
	.align		4
        /*0000*/ 	.word	0x00000000
	.align		4
        /*0004*/ 	.word	0xffffffff
	.align		4
        /*0008*/ 	.word	index@(_Z6vecAddIfEvPT_S1_m1Aa)
	.align		4
        /*000c*/ 	.word	index@(vprintf)
	.align		4
        /*0010*/ 	.word	0x00000000
	.align		4
        /*0014*/ 	.word	0xfffffffe
	.align		4
        /*0018*/ 	.word	0x00000000
	.align		4
        /*001c*/ 	.word	0xfffffffd
	.align		4
        /*0020*/ 	.word	0x00000000
	.align		4
        /*0024*/ 	.word	0xfffffffc


//--------------------- .nv.constant4             --------------------------
	.section	.nv.constant4,"a",@progbits
	.align	8
	.align		8
.nv.constant4:
        /*0000*/ 	.dword	vprintf
	.align		8
        /*0008*/ 	.dword	value
	.align		8
        /*0010*/ 	.dword	$str


//--------------------- .text._Z6vecAddIfEvPT_S1_m1Aa --------------------------
	.section	.text._Z6vecAddIfEvPT_S1_m1Aa,"ax",@progbits
	.align	128
        .global         _Z6vecAddIfEvPT_S1_m1Aa
        .type           _Z6vecAddIfEvPT_S1_m1Aa,@function
        .size           _Z6vecAddIfEvPT_S1_m1Aa,(.L_x_4 - _Z6vecAddIfEvPT_S1_m1Aa)
        .other          _Z6vecAddIfEvPT_S1_m1Aa,@"STO_CUDA_ENTRY STV_DEFAULT"
_Z6vecAddIfEvPT_S1_m1Aa:
.text._Z6vecAddIfEvPT_S1_m1Aa:
[----:B------:R-:W0:Y:S01]  /*0000*/  LDC R1, c[0x0][0x37c] ;  /* 0x0000df00ff017b82 */ /* 0x000e220000000800 */
[----:B------:R-:W1:Y:S01]  /*0010*/  S2R R26, SR_TID.X ;  /* 0x00000000001a7919 */ /* 0x000e620000002100 */
[----:B------:R-:W2:Y:S06]  /*0020*/  LDCU UR5, c[0x0][0x2fc] ;  /* 0x00005f80ff0577ac */ /* 0x000eac0008000800 */
[----:B------:R-:W1:Y:S01]  /*0030*/  S2UR UR6, SR_CTAID.X ;  /* 0x00000000000679c3 */ /* 0x000e620000002500 */
[----:B0-----:R-:W-:Y:S01]  /*0040*/  VIADD R1, R1, 0xffffffe8 ;  /* 0xffffffe801017836 */ /* 0x001fe20000000000 */
[----:B------:R-:W0:Y:S01]  /*0050*/  LDCU.64 UR8, c[0x0][0x390] ;  /* 0x00007200ff0877ac */ /* 0x000e220008000a00 */
[----:B------:R-:W3:Y:S05]  /*0060*/  LDCU UR4, c[0x0][0x2f8] ;  /* 0x00005f00ff0477ac */ /* 0x000eea0008000800 */
[----:B------:R-:W1:Y:S01]  /*0070*/  LDC R23, c[0x0][0x360] ;  /* 0x0000d800ff177b82 */ /* 0x000e620000000800 */
[----:B---3--:R-:W-:-:S05]  /*0080*/  IADD3 R19, P1, PT, R1, UR4, RZ ;  /* 0x0000000401137c10 */ /* 0x008fca000ff3e0ff */
[----:B--2---:R-:W-:Y:S02]  /*0090*/  IMAD.X R18, RZ, RZ, UR5, P1 ;  /* 0x00000005ff127e24 */ /* 0x004fe400088e06ff */
[----:B-1----:R-:W-:-:S05]  /*00a0*/  IMAD R26, R23, UR6, R26 ;  /* 0x00000006171a7c24 */ /* 0x002fca000f8e021a */
[----:B0-----:R-:W-:-:S04]  /*00b0*/  ISETP.GE.U32.AND P0, PT, R26, UR8, PT ;  /* 0x000000081a007c0c */ /* 0x001fc8000bf06070 */
[----:B------:R-:W-:-:S13]  /*00c0*/  ISETP.GE.U32.AND.EX P0, PT, RZ, UR9, PT, P0 ;  /* 0x00000009ff007c0c */ /* 0x000fda000bf06100 */
[----:B------:R-:W-:Y:S05]  /*00d0*/  @P0 EXIT ;  /* 0x000000000000094d */ /* 0x000fea0003800000 */
[----:B------:R-:W0:Y:S01]  /*00e0*/  LDCU.U8 UR4, c[0x0][0x3e0] ;  /* 0x00007c00ff0477ac */ /* 0x000e220008000000 */
[----:B------:R-:W-:Y:S02]  /*00f0*/  IMAD.MOV.U32 R3, RZ, RZ, R26 ;  /* 0x000000ffff037224 */ /* 0x000fe400078e001a */
[----:B------:R-:W-:Y:S01]  /*0100*/  IMAD.MOV.U32 R24, RZ, RZ, RZ ;  /* 0x000000ffff187224 */ /* 0x000fe200078e00ff */
[----:B------:R-:W1:Y:S01]  /*0110*/  LDCU UR5, c[0x0][0x370] ;  /* 0x00006e00ff0577ac */ /* 0x000e620008000800 */
[----:B------:R-:W2:Y:S01]  /*0120*/  LDCU UR6, c[0x0][0x398] ;  /* 0x00007300ff0677ac */ /* 0x000ea20008000800 */
[----:B------:R-:W3:Y:S01]  /*0130*/  LDCU.64 UR36, c[0x0][0x358] ;  /* 0x00006b00ff2477ac */ /* 0x000ee20008000a00 */
[----:B------:R-:W4:Y:S01]  /*0140*/  LDCU.64 UR38, c[0x0][0x390] ;  /* 0x00007200ff2677ac */ /* 0x000f220008000a00 */
[----:B0-----:R-:W-:Y:S01]  /*0150*/  UPRMT UR4, UR4, 0x8880, URZ ;  /* 0x0000888004047896 */ /* 0x001fe200080000ff */
[----:B-1----:R-:W-:Y:S01]  /*0160*/  IMAD R23, R23, UR5, RZ ;  /* 0x0000000517177c24 */ /* 0x002fe2000f8e02ff */
[----:B------:R-:W0:Y:S01]  /*0170*/  LDCU.128 UR40, c[0x0][0x380] ;  /* 0x00007000ff2877ac */ /* 0x000e220008000c00 */
[----:B--2---:R-:W-:Y:S01]  /*0180*/  I2FP.F32.S32 R22, UR6 ;  /* 0x0000000600167c45 */ /* 0x004fe20008201400 */
[----:B------:R-:W-:-:S09]  /*0190*/  UPRMT UR4, UR4, 0x7710, URZ ;  /* 0x0000771004047896 */ /* 0x000fd200080000ff */
[----:B---34-:R-:W1:Y:S03]  /*01a0*/  I2F.F64.S16 R16, UR4 ;  /* 0x0000000400107d12 */ /* 0x018e660008101c00 */
.L_x_2:
[C---:B------:R-:W-:Y:S01]  /*01b0*/  IMAD.SHL.U32 R2, R3.reuse, 0x4, RZ ;  /* 0x0000000403027824 */ /* 0x040fe200078e00ff */
[----:B------:R-:W-:Y:S01]  /*01c0*/  SHF.L.U64.HI R0, R3, 0x2, R24 ;  /* 0x0000000203007819 */ /* 0x000fe20000010218 */
[----:B------:R-:W2:Y:S03]  /*01d0*/  LDC.64 R12, c[0x4][0x8] ;  /* 0x01000200ff0c7b82 */ /* 0x000ea60000000a00 */
[----:B0-----:R-:W-:-:S04]  /*01e0*/  IADD3 R10, P0, PT, R2, UR40, RZ ;  /* 0x00000028020a7c10 */ /* 0x001fc8000ff1e0ff */
[----:B------:R-:W-:Y:S01]  /*01f0*/  IADD3.X R11, PT, PT, R0, UR41, RZ, P0, !PT ;  /* 0x00000029000b7c10 */ /* 0x000fe200087fe4ff */
[----:B------:R-:W0:Y:S05]  /*0200*/  LDC.64 R8, c[0x0][0x3a0] ;  /* 0x0000e800ff087b82 */ /* 0x000e2a0000000a00 */
[----:B------:R-:W3:Y:S01]  /*0210*/  LDG.E R11, desc[UR36][R10.64] ;  /* 0x000000240a0b7981 */ /* 0x000ee2000c1e1900 */
[----:B------:R-:W-:-:S04]  /*0220*/  IADD3 R2, P0, PT, R2, UR42, RZ ;  /* 0x0000002a02027c10 */ /* 0x000fc8000ff1e0ff */
[----:B------:R-:W-:-:S05]  /*0230*/  IADD3.X R3, PT, PT, R0, UR43, RZ, P0, !PT ;  /* 0x0000002b00037c10 */ /* 0x000fca00087fe4ff */
[----:B------:R-:W4:Y:S04]  /*0240*/  LDG.E R14, desc[UR36][R2.64] ;  /* 0x00000024020e7981 */ /* 0x000f28000c1e1900 */
[----:B--2---:R-:W2:Y:S01]  /*0250*/  LDG.E.64 R4, desc[UR36][R12.64+0x8] ;  /* 0x000008240c047981 */ /* 0x004ea2000c1e1b00 */
[----:B------:R-:W-:Y:S01]  /*0260*/  ISETP.NE.AND P0, PT, R26, RZ, PT ;  /* 0x000000ff1a00720c */ /* 0x000fe20003f05270 */
[----:B------:R-:W-:Y:S01]  /*0270*/  BSSY.RECONVERGENT B6, `(.L_x_0) ;  /* 0x000001b000067945 */ /* 0x000fe20003800200 */
[----:B---3--:R-:W-:-:S04]  /*0280*/  FADD R0, R22, R11 ;  /* 0x0000000b16007221 */ /* 0x008fc80000000000 */
[----:B------:R-:W0:Y:S08]  /*0290*/  F2F.F64.F32 R6, R0 ;  /* 0x0000000000067310 */ /* 0x000e300000201800 */
[----:B----4-:R-:W3:Y:S01]  /*02a0*/  F2F.F64.F32 R10, R14 ;  /* 0x0000000e000a7310 */ /* 0x010ee20000201800 */
[----:B0-----:R-:W-:-:S08]  /*02b0*/  DADD R6, R6, R8 ;  /* 0x0000000006067229 */ /* 0x001fd00000000008 */
[----:B-1----:R-:W-:-:S08]  /*02c0*/  DADD R6, R16, R6 ;  /* 0x0000000010067229 */ /* 0x002fd00000000006 */
[----:B--2---:R-:W-:-:S08]  /*02d0*/  DADD R4, R6, R4 ;  /* 0x0000000006047229 */ /* 0x004fd00000000004 */
[----:B---3--:R-:W-:-:S10]  /*02e0*/  DADD R4, R4, R10 ;  /* 0x0000000004047229 */ /* 0x008fd4000000000a */
[----:B------:R-:W0:Y:S02]  /*02f0*/  F2F.F32.F64 R5, R4 ;  /* 0x0000000400057310 */ /* 0x000e240000301000 */
[----:B0-----:R0:W-:Y:S01]  /*0300*/  STG.E desc[UR36][R2.64], R5 ;  /* 0x0000000502007986 */ /* 0x0011e2000c101924 */
[----:B------:R-:W-:Y:S05]  /*0310*/  @P0 BRA `(.L_x_1) ;  /* 0x0000000000400947 */ /* 0x000fea0003800000 */
[----:B------:R-:W1:Y:S08]  /*0320*/  LDC.64 R6, c[0x0][0x388] ;  /* 0x0000e200ff067b82 */ /* 0x000e700000000a00 */
[----:B------:R-:W2:Y:S01]  /*0330*/  LDC R12, c[0x0][0x398] ;  /* 0x0000e600ff0c7b82 */ /* 0x000ea20000000800 */
[----:B0-----:R-:W-:Y:S01]  /*0340*/  MOV R2, 0x0 ;  /* 0x0000000000027802 */ /* 0x001fe20000000f00 */
[----:B------:R-:W0:Y:S01]  /*0350*/  LDCU.64 UR4, c[0x4][0x10] ;  /* 0x01000200ff0477ac */ /* 0x000e220008000a00 */
[----:B-1----:R1:W3:Y:S05]  /*0360*/  LDG.E R0, desc[UR36][R6.64] ;  /* 0x0000002406007981 */ /* 0x0022ea000c1e1900 */
[----:B------:R-:W4:Y:S01]  /*0370*/  LDC.64 R2, c[0x4][R2] ;  /* 0x0100000002027b82 */ /* 0x000f220000000a00 */
[----:B------:R3:W-:Y:S01]  /*0380*/  STL.64 [R1+0x10], R8 ;  /* 0x0000100801007387 */ /* 0x0007e20000100a00 */
[----:B0-----:R-:W-:-:S02]  /*0390*/  IMAD.U32 R4, RZ, RZ, UR4 ;  /* 0x00000004ff047e24 */ /* 0x001fc4000f8e00ff */
[----:B------:R-:W-:Y:S01]  /*03a0*/  IMAD.U32 R5, RZ, RZ, UR5 ;  /* 0x00000005ff057e24 */ /* 0x000fe2000f8e00ff */
[----:B--2---:R0:W-:Y:S01]  /*03b0*/  STL [R1+0x8], R12 ;  /* 0x0000080c01007387 */ /* 0x0041e20000100800 */
[----:B-1----:R-:W-:Y:S02]  /*03c0*/  IMAD.MOV.U32 R6, RZ, RZ, R19 ;  /* 0x000000ffff067224 */ /* 0x002fe400078e0013 */
[----:B------:R-:W-:Y:S01]  /*03d0*/  IMAD.MOV.U32 R7, RZ, RZ, R18 ;  /* 0x000000ffff077224 */ /* 0x000fe200078e0012 */
[----:B---3--:R-:W1:Y:S02]  /*03e0*/  F2F.F64.F32 R10, R0 ;  /* 0x00000000000a7310 */ /* 0x008e640000201800 */
[----:B-1--4-:R0:W-:Y:S04]  /*03f0*/  STL.64 [R1], R10 ;  /* 0x0000000a01007387 */ /* 0x0121e80000100a00 */
[----:B------:R-:W-:-:S07]  /*0400*/  LEPC R20, `(.L_x_1) ;  /* 0x000000001014794e */ /* 0x000fce0000000000 */
[----:B0-----:R-:W-:Y:S05]  /*0410*/  CALL.ABS.NOINC R2 ;  /* 0x0000000002007343 */ /* 0x001fea0003c00000 */
.L_x_1:
[----:B------:R-:W-:Y:S05]  /*0420*/  BSYNC.RECONVERGENT B6 ;  /* 0x0000000000067941 */ /* 0x000fea0003800200 */
.L_x_0:
[----:B0-----:R-:W-:-:S04]  /*0430*/  IMAD.IADD R3, R23, 0x1, R26 ;  /* 0x0000000117037824 */ /* 0x001fc800078e021a */
[----:B------:R-:W-:Y:S01]  /*0440*/  IMAD.MOV.U32 R26, RZ, RZ, R3 ;  /* 0x000000ffff1a7224 */ /* 0x000fe200078e0003 */
[----:B------:R-:W-:-:S04]  /*0450*/  ISETP.GE.U32.AND P0, PT, R3, UR38, PT ;  /* 0x0000002603007c0c */ /* 0x000fc8000bf06070 */
[----:B------:R-:W-:-:S13]  /*0460*/  ISETP.GE.U32.AND.EX P0, PT, RZ, UR39, PT, P0 ;  /* 0x00000027ff007c0c */ /* 0x000fda000bf06100 */
[----:B------:R-:W-:Y:S05]  /*0470*/  @!P0 BRA `(.L_x_2) ;  /* 0xfffffffc004c8947 */ /* 0x000fea000383ffff */
[----:B------:R-:W-:Y:S05]  /*0480*/  EXIT ;  /* 0x000000000000794d */ /* 0x000fea0003800000 */
.L_x_3:
[----:B------:R-:W-:-:S00]  /*0490*/  BRA `(.L_x_3) ;  /* 0xfffffffc00fc7947 */ /* 0x000fc0000383ffff */
[----:B------:R-:W-:-:S00]  /*04a0*/  NOP ;  /* 0x0000000000007918 */ /* 0x000fc00000000000 */
        /* <DEDUP_REMOVED lines=13> */
.L_x_4:


//--------------------- .nv.global.init           --------------------------
	.section	.nv.global.init,"aw",@progbits
.nv.global.init:
	.type		$str,@object
	.size		$str,(.L_1 - $str)
$str:
        /*0000*/ 	.byte	0x25, 0x66, 0x20, 0x25, 0x64, 0x20, 0x25, 0x67, 0x0a, 0x00
.L_1:


//--------------------- .nv.shared.reserved.0     --------------------------
	.section	.nv.shared.reserved.0,"aw",@nobits
	.weak		__nv_reservedSMEM_offset_0_alias
	.size		__nv_reservedSMEM_offset_0_alias, 0, 64
	.other		__nv_reservedSMEM_offset_0_alias,@"STO_CUDA_RESERVED_SHARED STV_DEFAULT"
__nv_reservedSMEM_offset_0_alias:
	.zero		0
	.zero		64


//--------------------- .nv.global                --------------------------
	.section	.nv.global,"aw",@nobits
	.align	8
.nv.global:
	.type		value,@object
	.size		value,(.L_0 - value)
value:
	.zero		72
.L_0:


//--------------------- .nv.constant0._Z6vecAddIfEvPT_S1_m1Aa --------------------------
	.section	.nv.constant0._Z6vecAddIfEvPT_S1_m1Aa,"a",@progbits
	.sectionflags	@""
	.align	4
.nv.constant0._Z6vecAddIfEvPT_S1_m1Aa:
	.zero		993


//--------------------- SYMBOLS --------------------------

	.type		.nv.reservedSmem.offset0,@object
	.size		.nv.reservedSmem.offset0,0x4
	.type		vprintf,@function
